//
// Generated by NVIDIA NVVM Compiler
//
// Compiler Build ID: CL-36424714
// Cuda compilation tools, release 13.0, V13.0.88
// Based on NVVM 20.0.0
//

.version 9.0
.target sm_100
.address_size 64

	// .globl	_Z5countPiS_

.visible .entry _Z5countPiS_(
	.param .u64 .ptr .align 1 _Z5countPiS__param_0,
	.param .u64 .ptr .align 1 _Z5countPiS__param_1
)
{
	.reg .b32 	%r<7>;
	.reg .b64 	%rd<9>;

	ld.param.u64 	%rd1, [_Z5countPiS__param_0];
	ld.param.u64 	%rd2, [_Z5countPiS__param_1];
	cvta.to.global.u64 	%rd3, %rd2;
	cvta.to.global.u64 	%rd4, %rd1;
	mov.u32 	%r1, %ctaid.x;
	mov.u32 	%r2, %ntid.x;
	mov.u32 	%r3, %tid.x;
	mad.lo.s32 	%r4, %r1, %r2, %r3;
	mul.wide.s32 	%rd5, %r4, 4;
	add.s64 	%rd6, %rd4, %rd5;
	ld.global.u32 	%r5, [%rd6];
	mul.wide.s32 	%rd7, %r5, 4;
	add.s64 	%rd8, %rd3, %rd7;
	atom.global.add.u32 	%r6, [%rd8+4], 1;
	ret;

}
	// .globl	_Z4scanPiS_i
.visible .entry _Z4scanPiS_i(
	.param .u64 .ptr .align 1 _Z4scanPiS_i_param_0,
	.param .u64 .ptr .align 1 _Z4scanPiS_i_param_1,
	.param .u32 _Z4scanPiS_i_param_2
)
{
	.reg .pred 	%p<4>;
	.reg .b32 	%r<16>;
	.reg .b64 	%rd<10>;

	ld.param.u64 	%rd4, [_Z4scanPiS_i_param_0];
	ld.param.u64 	%rd5, [_Z4scanPiS_i_param_1];
	ld.param.u32 	%r5, [_Z4scanPiS_i_param_2];
	cvta.to.global.u64 	%rd1, %rd5;
	mov.u32 	%r6, %ctaid.x;
	mov.u32 	%r7, %ntid.x;
	mov.u32 	%r8, %tid.x;
	mad.lo.s32 	%r1, %r6, %r7, %r8;
	setp.lt.s32 	%p1, %r5, 2;
	@%p1 bra 	$L__BB1_5;
	cvta.to.global.u64 	%rd6, %rd4;
	add.s32 	%r2, %r1, 1;
	mul.wide.s32 	%rd7, %r1, 4;
	add.s64 	%rd2, %rd6, %rd7;
	add.s64 	%rd3, %rd1, %rd7;
	mov.b32 	%r15, 1;
$L__BB1_2:
	ld.global.u32 	%r10, [%rd2+4];
	st.global.u32 	[%rd3+4], %r10;
	bar.sync 	0;
	setp.lt.s32 	%p2, %r1, %r15;
	@%p2 bra 	$L__BB1_4;
	sub.s32 	%r11, %r2, %r15;
	mul.wide.s32 	%rd8, %r11, 4;
	add.s64 	%rd9, %rd1, %rd8;
	ld.global.u32 	%r12, [%rd9];
	ld.global.u32 	%r13, [%rd2+4];
	add.s32 	%r14, %r13, %r12;
	st.global.u32 	[%rd2+4], %r14;
$L__BB1_4:
	bar.sync 	0;
	shl.b32 	%r15, %r15, 1;
	setp.lt.s32 	%p3, %r15, %r5;
	@%p3 bra 	$L__BB1_2;
$L__BB1_5:
	ret;

}
	// .globl	_Z3putPiS_
.visible .entry _Z3putPiS_(
	.param .u64 .ptr .align 1 _Z3putPiS__param_0,
	.param .u64 .ptr .align 1 _Z3putPiS__param_1
)
{
	.reg .pred 	%p<3>;
	.reg .b32 	%r<11>;
	.reg .b64 	%rd<9>;

	ld.param.u64 	%rd3, [_Z3putPiS__param_0];
	ld.param.u64 	%rd4, [_Z3putPiS__param_1];
	cvta.to.global.u64 	%rd5, %rd4;
	mov.u32 	%r5, %ctaid.x;
	mov.u32 	%r6, %ntid.x;
	mov.u32 	%r7, %tid.x;
	mad.lo.s32 	%r1, %r5, %r6, %r7;
	mul.wide.s32 	%rd6, %r1, 4;
	add.s64 	%rd1, %rd5, %rd6;
	ld.global.u32 	%r10, [%rd1];
	ld.global.u32 	%r8, [%rd1+4];
	setp.ge.s32 	%p1, %r10, %r8;
	@%p1 bra 	$L__BB2_3;
	cvta.to.global.u64 	%rd2, %rd3;
$L__BB2_2:
	mul.wide.s32 	%rd7, %r10, 4;
	add.s64 	%rd8, %rd2, %rd7;
	st.global.u32 	[%rd8], %r1;
	add.s32 	%r10, %r10, 1;
	ld.global.u32 	%r9, [%rd1+4];
	setp.lt.s32 	%p2, %r10, %r9;
	@%p2 bra 	$L__BB2_2;
$L__BB2_3:
	ret;

}


// ===== COMPILED SASS (sm_100) =====

	.target	sm_100

	.elftype	@"ET_EXEC"


//--------------------- .note.nv.tkinfo           --------------------------
	.section	.note.nv.tkinfo,"",@"SHT_NOTE"
	.sectionflags	@"SHF_NOTE_NV_TKINFO"
	.tkinfo
        /*0018*/ 	.word	0x00000002
        /*0030*/ 	.string	""
        /*0030*/ 	.string	"ptxas"
        /*0030*/ 	.string	"Cuda compilation tools, release 13.0, V13.0.88"
        /*0030*/ 	.string	"Build cuda_13.0.r13.0/compiler.36424714_0"
        /*0030*/ 	.string	"-arch sm_100 -m 64 "



//--------------------- .note.nv.cuinfo           --------------------------
	.section	.note.nv.cuinfo,"",@"SHT_NOTE"
	.sectionflags	@"SHF_NOTE_NV_CUINFO"
        /*0018*/ 	.short	0x0002
        /*001a*/ 	.short	0x0064
        /*001c*/ 	.short	0x0082
	.zero		2


//--------------------- .nv.info                  --------------------------
	.section	.nv.info,"",@"SHT_CUDA_INFO"
	.align	4


	//----- nvinfo : EIATTR_REGCOUNT
	.align		4
        /*0000*/ 	.byte	0x04, 0x2f
        /*0002*/ 	.short	(.L_1 - .L_0)
	.align		4
.L_0:
        /*0004*/ 	.word	index@(_Z5countPiS_)
        /*0008*/ 	.word	0x0000000a


	//----- nvinfo : EIATTR_FRAME_SIZE
	.align		4
.L_1:
        /*000c*/ 	.byte	0x04, 0x11
        /*000e*/ 	.short	(.L_3 - .L_2)
	.align		4
.L_2:
        /*0010*/ 	.word	index@(_Z5countPiS_)
        /*0014*/ 	.word	0x00000000


	//----- nvinfo : EIATTR_REGCOUNT
	.align		4
.L_3:
        /*0018*/ 	.byte	0x04, 0x2f
        /*001a*/ 	.short	(.L_5 - .L_4)
	.align		4
.L_4:
        /*001c*/ 	.word	index@(_Z4scanPiS_i)
        /*0020*/ 	.word	0x00000010


	//----- nvinfo : EIATTR_FRAME_SIZE
	.align		4
.L_5:
        /*0024*/ 	.byte	0x04, 0x11
        /*0026*/ 	.short	(.L_7 - .L_6)
	.align		4
.L_6:
        /*0028*/ 	.word	index@(_Z4scanPiS_i)
        /*002c*/ 	.word	0x00000000


	//----- nvinfo : EIATTR_REGCOUNT
	.align		4
.L_7:
        /*0030*/ 	.byte	0x04, 0x2f
        /*0032*/ 	.short	(.L_9 - .L_8)
	.align		4
.L_8:
        /*0034*/ 	.word	index@(_Z3putPiS_)
        /*0038*/ 	.word	0x0000000e


	//----- nvinfo : EIATTR_FRAME_SIZE
	.align		4
.L_9:
        /*003c*/ 	.byte	0x04, 0x11
        /*003e*/ 	.short	(.L_11 - .L_10)
	.align		4
.L_10:
        /*0040*/ 	.word	index@(_Z3putPiS_)
        /*0044*/ 	.word	0x00000000


	//----- nvinfo : EIATTR_MIN_STACK_SIZE
	.align		4
.L_11:
        /*0048*/ 	.byte	0x04, 0x12
        /*004a*/ 	.short	(.L_13 - .L_12)
	.align		4
.L_12:
        /*004c*/ 	.word	index@(_Z3putPiS_)
        /*0050*/ 	.word	0x00000000


	//----- nvinfo : EIATTR_MIN_STACK_SIZE
	.align		4
.L_13:
        /*0054*/ 	.byte	0x04, 0x12
        /*0056*/ 	.short	(.L_15 - .L_14)
	.align		4
.L_14:
        /*0058*/ 	.word	index@(_Z4scanPiS_i)
        /*005c*/ 	.word	0x00000000


	//----- nvinfo : EIATTR_MIN_STACK_SIZE
	.align		4
.L_15:
        /*0060*/ 	.byte	0x04, 0x12
        /*0062*/ 	.short	(.L_17 - .L_16)
	.align		4
.L_16:
        /*0064*/ 	.word	index@(_Z5countPiS_)
        /*0068*/ 	.word	0x00000000
.L_17:


//--------------------- .nv.compat                --------------------------
	.section	.nv.compat,"",@"SHT_CUDA_COMPAT_INFO"
	.align	4
        /*0000*/ 	.byte	0x02, 0x09, 0x00, 0x00, 0x02, 0x02, 0x01, 0x00, 0x02, 0x05, 0x05, 0x00, 0x03, 0x07, 0x01, 0x01
        /*0010*/ 	.byte	0x02, 0x03, 0x00, 0x00, 0x02, 0x06, 0x01, 0x00, 0x04, 0x0b, 0x08, 0x00, 0x09, 0x00, 0x00, 0x00
        /*0020*/ 	.byte	0x00, 0x00, 0x00, 0x00


//--------------------- .nv.info._Z3putPiS_       --------------------------
	.section	.nv.info._Z3putPiS_,"",@"SHT_CUDA_INFO"
	.sectionflags	@""
	.align	4


	//----- nvinfo : EIATTR_CUDA_API_VERSION
	.align		4
        /*0000*/ 	.byte	0x04, 0x37
        /*0002*/ 	.short	(.L_19 - .L_18)
.L_18:
        /*0004*/ 	.word	0x00000082


	//----- nvinfo : EIATTR_KPARAM_INFO
	.align		4
.L_19:
        /*0008*/ 	.byte	0x04, 0x17
        /*000a*/ 	.short	(.L_21 - .L_20)
.L_20:
        /*000c*/ 	.word	0x00000000
        /*0010*/ 	.short	0x0001
        /*0012*/ 	.short	0x0008
        /*0014*/ 	.byte	0x00, 0xf5, 0x21, 0x00


	//----- nvinfo : EIATTR_KPARAM_INFO
	.align		4
.L_21:
        /*0018*/ 	.byte	0x04, 0x17
        /*001a*/ 	.short	(.L_23 - .L_22)
.L_22:
        /*001c*/ 	.word	0x00000000
        /*0020*/ 	.short	0x0000
        /*0022*/ 	.short	0x0000
        /*0024*/ 	.byte	0x00, 0xf5, 0x21, 0x00


	//----- nvinfo : EIATTR_SPARSE_MMA_MASK
	.align		4
.L_23:
        /*0028*/ 	.byte	0x03, 0x50
        /*002a*/ 	.short	0x0000


	//----- nvinfo : EIATTR_MAXREG_COUNT
	.align		4
        /*002c*/ 	.byte	0x03, 0x1b
        /*002e*/ 	.short	0x00ff


	//----- nvinfo : EIATTR_MERCURY_ISA_VERSION
	.align		4
        /*0030*/ 	.byte	0x03, 0x5f
        /*0032*/ 	.short	0x0101


	//----- nvinfo : EIATTR_VRC_CTA_INIT_COUNT
	.align		4
        /*0034*/ 	.byte	0x02, 0x4a
	.zero		1
	.zero		1


	//----- nvinfo : EIATTR_EXIT_INSTR_OFFSETS
	.align		4
        /*0038*/ 	.byte	0x04, 0x1c
        /*003a*/ 	.short	(.L_25 - .L_24)


	//   ....[0]....
.L_24:
        /*003c*/ 	.word	0x000000b0


	//   ....[1]....
        /*0040*/ 	.word	0x00000130


	//----- nvinfo : EIATTR_CRS_STACK_SIZE
	.align		4
.L_25:
        /*0044*/ 	.byte	0x04, 0x1e
        /*0046*/ 	.short	(.L_27 - .L_26)
.L_26:
        /*0048*/ 	.word	0x00000000


	//----- nvinfo : EIATTR_CBANK_PARAM_SIZE
	.align		4
.L_27:
        /*004c*/ 	.byte	0x03, 0x19
        /*004e*/ 	.short	0x0010


	//----- nvinfo : EIATTR_PARAM_CBANK
	.align		4
        /*0050*/ 	.byte	0x04, 0x0a
        /*0052*/ 	.short	(.L_29 - .L_28)
	.align		4
.L_28:
        /*0054*/ 	.word	index@(.nv.constant0._Z3putPiS_)
        /*0058*/ 	.short	0x0380
        /*005a*/ 	.short	0x0010


	//----- nvinfo : EIATTR_SW_WAR
	.align		4
.L_29:
        /*005c*/ 	.byte	0x04, 0x36
        /*005e*/ 	.short	(.L_31 - .L_30)
.L_30:
        /*0060*/ 	.word	0x00000008
.L_31:


//--------------------- .nv.info._Z4scanPiS_i     --------------------------
	.section	.nv.info._Z4scanPiS_i,"",@"SHT_CUDA_INFO"
	.sectionflags	@""
	.align	4


	//----- nvinfo : EIATTR_CUDA_API_VERSION
	.align		4
        /*0000*/ 	.byte	0x04, 0x37
        /*0002*/ 	.short	(.L_33 - .L_32)
.L_32:
        /*0004*/ 	.word	0x00000082


	//----- nvinfo : EIATTR_KPARAM_INFO
	.align		4
.L_33:
        /*0008*/ 	.byte	0x04, 0x17
        /*000a*/ 	.short	(.L_35 - .L_34)
.L_34:
        /*000c*/ 	.word	0x00000000
        /*0010*/ 	.short	0x0002
        /*0012*/ 	.short	0x0010
        /*0014*/ 	.byte	0x00, 0xf0, 0x11, 0x00


	//----- nvinfo : EIATTR_KPARAM_INFO
	.align		4
.L_35:
        /*0018*/ 	.byte	0x04, 0x17
        /*001a*/ 	.short	(.L_37 - .L_36)
.L_36:
        /*001c*/ 	.word	0x00000000
        /*0020*/ 	.short	0x0001
        /*0022*/ 	.short	0x0008
        /*0024*/ 	.byte	0x00, 0xf5, 0x21, 0x00


	//----- nvinfo : EIATTR_KPARAM_INFO
	.align		4
.L_37:
        /*0028*/ 	.byte	0x04, 0x17
        /*002a*/ 	.short	(.L_39 - .L_38)
.L_38:
        /*002c*/ 	.word	0x00000000
        /*0030*/ 	.short	0x0000
        /*0032*/ 	.short	0x0000
        /*0034*/ 	.byte	0x00, 0xf5, 0x21, 0x00


	//----- nvinfo : EIATTR_SPARSE_MMA_MASK
	.align		4
.L_39:
        /*0038*/ 	.byte	0x03, 0x50
        /*003a*/ 	.short	0x0000


	//----- nvinfo : EIATTR_MAXREG_COUNT
	.align		4
        /*003c*/ 	.byte	0x03, 0x1b
        /*003e*/ 	.short	0x00ff


	//----- nvinfo : EIATTR_NUM_BARRIERS
	.align		4
        /*0040*/ 	.byte	0x02, 0x4c
        /*0042*/ 	.byte	0x01
	.zero		1


	//----- nvinfo : EIATTR_MERCURY_ISA_VERSION
	.align		4
        /*0044*/ 	.byte	0x03, 0x5f
        /*0046*/ 	.short	0x0101


	//----- nvinfo : EIATTR_VRC_CTA_INIT_COUNT
	.align		4
        /*0048*/ 	.byte	0x02, 0x4a
	.zero		1
	.zero		1


	//----- nvinfo : EIATTR_EXIT_INSTR_OFFSETS
	.align		4
        /*004c*/ 	.byte	0x04, 0x1c
        /*004e*/ 	.short	(.L_41 - .L_40)


	//   ....[0]....
.L_40:
        /*0050*/ 	.word	0x00000060


	//   ....[1]....
        /*0054*/ 	.word	0x00000220


	//----- nvinfo : EIATTR_CRS_STACK_SIZE
	.align		4
.L_41:
        /*0058*/ 	.byte	0x04, 0x1e
        /*005a*/ 	.short	(.L_43 - .L_42)
.L_42:
        /*005c*/ 	.word	0x00000000


	//----- nvinfo : EIATTR_CBANK_PARAM_SIZE
	.align		4
.L_43:
        /*0060*/ 	.byte	0x03, 0x19
        /*0062*/ 	.short	0x0014


	//----- nvinfo : EIATTR_PARAM_CBANK
	.align		4
        /*0064*/ 	.byte	0x04, 0x0a
        /*0066*/ 	.short	(.L_45 - .L_44)
	.align		4
.L_44:
        /*0068*/ 	.word	index@(.nv.constant0._Z4scanPiS_i)
        /*006c*/ 	.short	0x0380
        /*006e*/ 	.short	0x0014


	//----- nvinfo : EIATTR_SW_WAR
	.align		4
.L_45:
        /*0070*/ 	.byte	0x04, 0x36
        /*0072*/ 	.short	(.L_47 - .L_46)
.L_46:
        /*0074*/ 	.word	0x00000008
.L_47:


//--------------------- .nv.info._Z5countPiS_     --------------------------
	.section	.nv.info._Z5countPiS_,"",@"SHT_CUDA_INFO"
	.sectionflags	@""
	.align	4


	//----- nvinfo : EIATTR_CUDA_API_VERSION
	.align		4
        /*0000*/ 	.byte	0x04, 0x37
        /*0002*/ 	.short	(.L_49 - .L_48)
.L_48:
        /*0004*/ 	.word	0x00000082


	//----- nvinfo : EIATTR_KPARAM_INFO
	.align		4
.L_49:
        /*0008*/ 	.byte	0x04, 0x17
        /*000a*/ 	.short	(.L_51 - .L_50)
.L_50:
        /*000c*/ 	.word	0x00000000
        /*0010*/ 	.short	0x0001
        /*0012*/ 	.short	0x0008
        /*0014*/ 	.byte	0x00, 0xf5, 0x21, 0x00


	//----- nvinfo : EIATTR_KPARAM_INFO
	.align		4
.L_51:
        /*0018*/ 	.byte	0x04, 0x17
        /*001a*/ 	.short	(.L_53 - .L_52)
.L_52:
        /*001c*/ 	.word	0x00000000
        /*0020*/ 	.short	0x0000
        /*0022*/ 	.short	0x0000
        /*0024*/ 	.byte	0x00, 0xf5, 0x21, 0x00


	//----- nvinfo : EIATTR_SPARSE_MMA_MASK
	.align		4
.L_53:
        /*0028*/ 	.byte	0x03, 0x50
        /*002a*/ 	.short	0x0000


	//----- nvinfo : EIATTR_MAXREG_COUNT
	.align		4
        /*002c*/ 	.byte	0x03, 0x1b
        /*002e*/ 	.short	0x00ff


	//----- nvinfo : EIATTR_MERCURY_ISA_VERSION
	.align		4
        /*0030*/ 	.byte	0x03, 0x5f
        /*0032*/ 	.short	0x0101


	//----- nvinfo : EIATTR_VRC_CTA_INIT_COUNT
	.align		4
        /*0034*/ 	.byte	0x02, 0x4a
	.zero		1
	.zero		1


	//----- nvinfo : EIATTR_EXIT_INSTR_OFFSETS
	.align		4
        /*0038*/ 	.byte	0x04, 0x1c
        /*003a*/ 	.short	(.L_55 - .L_54)


	//   ....[0]....
.L_54:
        /*003c*/ 	.word	0x000000d0


	//----- nvinfo : EIATTR_CBANK_PARAM_SIZE
	.align		4
.L_55:
        /*0040*/ 	.byte	0x03, 0x19
        /*0042*/ 	.short	0x0010


	//----- nvinfo : EIATTR_PARAM_CBANK
	.align		4
        /*0044*/ 	.byte	0x04, 0x0a
        /*0046*/ 	.short	(.L_57 - .L_56)
	.align		4
.L_56:
        /*0048*/ 	.word	index@(.nv.constant0._Z5countPiS_)
        /*004c*/ 	.short	0x0380
        /*004e*/ 	.short	0x0010


	//----- nvinfo : EIATTR_SW_WAR
	.align		4
.L_57:
        /*0050*/ 	.byte	0x04, 0x36
        /*0052*/ 	.short	(.L_59 - .L_58)
.L_58:
        /*0054*/ 	.word	0x00000008
.L_59:


//--------------------- .nv.callgraph             --------------------------
	.section	.nv.callgraph,"",@"SHT_CUDA_CALLGRAPH"
	.align	4
	.sectionentsize	8
	.align		4
        /*0000*/ 	.word	0x00000000
	.align		4
        /*0004*/ 	.word	0xffffffff
	.align		4
        /*0008*/ 	.word	0x00000000
	.align		4
        /*000c*/ 	.word	0xfffffffe
	.align		4
        /*0010*/ 	.word	0x00000000
	.align		4
        /*0014*/ 	.word	0xfffffffd
	.align		4
        /*0018*/ 	.word	0x00000000
	.align		4
        /*001c*/ 	.word	0xfffffffc


//--------------------- .text._Z3putPiS_          --------------------------
	.section	.text._Z3putPiS_,"ax",@progbits
	.align	128
        .global         _Z3putPiS_
        .type           _Z3putPiS_,@function
        .size           _Z3putPiS_,(.L_x_7 - _Z3putPiS_)
        .other          _Z3putPiS_,@"STO_CUDA_ENTRY STV_DEFAULT"
_Z3putPiS_:
.text._Z3putPiS_:
[----:B------:R-:W-:Y:S01]  /*0000*/  LDC R1, c[0x0][0x37c] ;  /* 0x0000df00ff017b82 */ /* 0x000fe20000000800 */
[----:B------:R-:W0:Y:S07]  /*0010*/  S2R R0, SR_TID.X ;  /* 0x0000000000007919 */ /* 0x000e2e0000002100 */
[----:B------:R-:W0:Y:S01]  /*0020*/  S2UR UR6, SR_CTAID.X ;  /* 0x00000000000679c3 */ /* 0x000e220000002500 */
[----:B------:R-:W1:Y:S07]  /*0030*/  LDCU.64 UR4, c[0x0][0x358] ;  /* 0x00006b00ff0477ac */ /* 0x000e6e0008000a00 */
[----:B------:R-:W0:Y:S08]  /*0040*/  LDC R9, c[0x0][0x360] ;  /* 0x0000d800ff097b82 */ /* 0x000e300000000800 */
[----:B------:R-:W2:Y:S01]  /*0050*/  LDC.64 R2, c[0x0][0x388] ;  /* 0x0000e200ff027b82 */ /* 0x000ea20000000a00 */
[----:B0-----:R-:W-:-:S04]  /*0060*/  IMAD R9, R9, UR6, R0 ;  /* 0x0000000609097c24 */ /* 0x001fc8000f8e0200 */
[----:B--2---:R-:W-:-:S05]  /*0070*/  IMAD.WIDE R2, R9, 0x4, R2 ;  /* 0x0000000409027825 */ /* 0x004fca00078e0202 */
[----:B-1----:R-:W2:Y:S04]  /*0080*/  LDG.E R0, desc[UR4][R2.64] ;  /* 0x0000000402007981 */ /* 0x002ea8000c1e1900 */
[----:B------:R-:W2:Y:S02]  /*0090*/  LDG.E R5, desc[UR4][R2.64+0x4] ;  /* 0x0000040402057981 */ /* 0x000ea4000c1e1900 */
[----:B--2---:R-:W-:-:S13]  /*00a0*/  ISETP.GE.AND P0, PT, R0, R5, PT ;  /* 0x000000050000720c */ /* 0x004fda0003f06270 */
[----:B------:R-:W-:Y:S05]  /*00b0*/  @P0 EXIT ;  /* 0x000000000000094d */ /* 0x000fea0003800000 */
[----:B------:R-:W0:Y:S02]  /*00c0*/  LDC.64 R6, c[0x0][0x380] ;  /* 0x0000e000ff067b82 */ /* 0x000e240000000a00 */
.L_x_0:
[----:B0-----:R-:W-:-:S05]  /*00d0*/  IMAD.WIDE R4, R0, 0x4, R6 ;  /* 0x0000000400047825 */ /* 0x001fca00078e0206 */
[----:B------:R1:W-:Y:S04]  /*00e0*/  STG.E desc[UR4][R4.64], R9 ;  /* 0x0000000904007986 */ /* 0x0003e8000c101904 */
[----:B------:R-:W2:Y:S01]  /*00f0*/  LDG.E R11, desc[UR4][R2.64+0x4] ;  /* 0x00000404020b7981 */ /* 0x000ea2000c1e1900 */
[----:B------:R-:W-:-:S04]  /*0100*/  IADD3 R0, PT, PT, R0, 0x1, RZ ;  /* 0x0000000100007810 */ /* 0x000fc80007ffe0ff */
[----:B--2---:R-:W-:-:S13]  /*0110*/  ISETP.GE.AND P0, PT, R0, R11, PT ;  /* 0x0000000b0000720c */ /* 0x004fda0003f06270 */
[----:B-1----:R-:W-:Y:S05]  /*0120*/  @!P0 BRA `(.L_x_0) ;  /* 0xfffffffc00e88947 */ /* 0x002fea000383ffff */
[----:B------:R-:W-:Y:S05]  /*0130*/  EXIT ;  /* 0x000000000000794d */ /* 0x000fea0003800000 */
.L_x_1:
[----:B------:R-:W-:-:S00]  /*0140*/  BRA `(.L_x_1) ;  /* 0xfffffffc00fc7947 */ /* 0x000fc0000383ffff */
[----:B------:R-:W-:-:S00]  /*0150*/  NOP ;  /* 0x0000000000007918 */ /* 0x000fc00000000000 */
        /* <DEDUP_REMOVED lines=10> */
.L_x_7:


//--------------------- .text._Z4scanPiS_i        --------------------------
	.section	.text._Z4scanPiS_i,"ax",@progbits
	.align	128
        .global         _Z4scanPiS_i
        .type           _Z4scanPiS_i,@function
        .size           _Z4scanPiS_i,(.L_x_8 - _Z4scanPiS_i)
        .other          _Z4scanPiS_i,@"STO_CUDA_ENTRY STV_DEFAULT"
_Z4scanPiS_i:
.text._Z4scanPiS_i:
[----:B------:R-:W-:Y:S08]  /*0000*/  LDC R1, c[0x0][0x37c] ;  /* 0x0000df00ff017b82 */ /* 0x000ff00000000800 */
[----:B------:R-:W0:Y:S08]  /*0010*/  LDC R0, c[0x0][0x390] ;  /* 0x0000e400ff007b82 */ /* 0x000e300000000800 */
[----:B------:R-:W1:Y:S08]  /*0020*/  LDC R11, c[0x0][0x360] ;  /* 0x0000d800ff0b7b82 */ /* 0x000e700000000800 */
[----:B------:R-:W2:Y:S01]  /*0030*/  S2UR UR4, SR_CTAID.X ;  /* 0x00000000000479c3 */ /* 0x000ea20000002500 */
[----:B0-----:R-:W-:-:S02]  /*0040*/  ISETP.GE.AND P0, PT, R0, 0x2, PT ;  /* 0x000000020000780c */ /* 0x001fc40003f06270 */
[----:B------:R-:W0:Y:S11]  /*0050*/  S2R R0, SR_TID.X ;  /* 0x0000000000007919 */ /* 0x000e360000002100 */
[----:B-12---:R-:W-:Y:S05]  /*0060*/  @!P0 EXIT ;  /* 0x000000000000894d */ /* 0x006fea0003800000 */
[----:B------:R-:W1:Y:S01]  /*0070*/  LDC.64 R4, c[0x0][0x380] ;  /* 0x0000e000ff047b82 */ /* 0x000e620000000a00 */
[----:B0-----:R-:W-:Y:S01]  /*0080*/  IMAD R11, R11, UR4, R0 ;  /* 0x000000040b0b7c24 */ /* 0x001fe2000f8e0200 */
[----:B------:R-:W0:Y:S04]  /*0090*/  LDCU.64 UR6, c[0x0][0x358] ;  /* 0x00006b00ff0677ac */ /* 0x000e280008000a00 */
[----:B------:R-:W-:Y:S01]  /*00a0*/  IADD3 R0, PT, PT, R11, 0x1, RZ ;  /* 0x000000010b007810 */ /* 0x000fe20007ffe0ff */
[----:B------:R-:W2:Y:S01]  /*00b0*/  LDCU UR5, c[0x0][0x390] ;  /* 0x00007200ff0577ac */ /* 0x000ea20008000800 */
[----:B------:R-:W3:Y:S01]  /*00c0*/  LDC.64 R6, c[0x0][0x388] ;  /* 0x0000e200ff067b82 */ /* 0x000ee20000000a00 */
[----:B------:R-:W-:-:S07]  /*00d0*/  UMOV UR4, 0x1 ;  /* 0x0000000100047882 */ /* 0x000fce0000000000 */
[----:B------:R-:W4:Y:S01]  /*00e0*/  LDC.64 R2, c[0x0][0x388] ;  /* 0x0000e200ff027b82 */ /* 0x000f220000000a00 */
[----:B-1----:R-:W-:-:S04]  /*00f0*/  IMAD.WIDE R4, R11, 0x4, R4 ;  /* 0x000000040b047825 */ /* 0x002fc800078e0204 */
[----:B0-23--:R-:W-:-:S07]  /*0100*/  IMAD.WIDE R6, R11, 0x4, R6 ;  /* 0x000000040b067825 */ /* 0x00dfce00078e0206 */
.L_x_4:
[----:B0-----:R-:W2:Y:S01]  /*0110*/  LDG.E R9, desc[UR6][R4.64+0x4] ;  /* 0x0000040604097981 */ /* 0x001ea2000c1e1900 */
[----:B------:R-:W-:Y:S01]  /*0120*/  ISETP.GE.AND P0, PT, R11, UR4, PT ;  /* 0x000000040b007c0c */ /* 0x000fe2000bf06270 */
[----:B------:R-:W-:Y:S02]  /*0130*/  BSSY.RECONVERGENT B0, `(.L_x_2) ;  /* 0x000000a000007945 */ /* 0x000fe40003800200 */
[----:B--2---:R0:W-:Y:S01]  /*0140*/  STG.E desc[UR6][R6.64+0x4], R9 ;  /* 0x0000040906007986 */ /* 0x0041e2000c101906 */
[----:B------:R-:W-:Y:S09]  /*0150*/  BAR.SYNC.DEFER_BLOCKING 0x0 ;  /* 0x0000000000007b1d */ /* 0x000ff20000010000 */
[----:B-1----:R-:W-:Y:S05]  /*0160*/  @!P0 BRA `(.L_x_3) ;  /* 0x0000000000188947 */ /* 0x002fea0003800000 */
[----:B0-----:R-:W-:Y:S01]  /*0170*/  IADD3 R9, PT, PT, R0, -UR4, RZ ;  /* 0x8000000400097c10 */ /* 0x001fe2000fffe0ff */
[----:B------:R-:W2:Y:S04]  /*0180*/  LDG.E R13, desc[UR6][R4.64+0x4] ;  /* 0x00000406040d7981 */ /* 0x000ea8000c1e1900 */
[----:B----4-:R-:W-:-:S06]  /*0190*/  IMAD.WIDE R8, R9, 0x4, R2 ;  /* 0x0000000409087825 */ /* 0x010fcc00078e0202 */
[----:B------:R-:W2:Y:S02]  /*01a0*/  LDG.E R8, desc[UR6][R8.64] ;  /* 0x0000000608087981 */ /* 0x000ea4000c1e1900 */
[----:B--2---:R-:W-:-:S05]  /*01b0*/  IADD3 R13, PT, PT, R8, R13, RZ ;  /* 0x0000000d080d7210 */ /* 0x004fca0007ffe0ff */
[----:B------:R1:W-:Y:S02]  /*01c0*/  STG.E desc[UR6][R4.64+0x4], R13 ;  /* 0x0000040d04007986 */ /* 0x0003e4000c101906 */
.L_x_3:
[----:B------:R-:W-:Y:S05]  /*01d0*/  BSYNC.RECONVERGENT B0 ;  /* 0x0000000000007941 */ /* 0x000fea0003800200 */
.L_x_2:
[----:B------:R-:W-:Y:S01]  /*01e0*/  BAR.SYNC.DEFER_BLOCKING 0x0 ;  /* 0x0000000000007b1d */ /* 0x000fe20000010000 */
[----:B------:R-:W-:-:S04]  /*01f0*/  USHF.L.U32 UR4, UR4, 0x1, URZ ;  /* 0x0000000104047899 */ /* 0x000fc800080006ff */
[----:B------:R-:W-:-:S09]  /*0200*/  UISETP.GE.AND UP0, UPT, UR4, UR5, UPT ;  /* 0x000000050400728c */ /* 0x000fd2000bf06270 */
[----:B------:R-:W-:Y:S05]  /*0210*/  BRA.U !UP0, `(.L_x_4) ;  /* 0xfffffffd08bc7547 */ /* 0x000fea000b83ffff */
[----:B------:R-:W-:Y:S05]  /*0220*/  EXIT ;  /* 0x000000000000794d */ /* 0x000fea0003800000 */
.L_x_5:
        /* <DEDUP_REMOVED lines=13> */
.L_x_8:


//--------------------- .text._Z5countPiS_        --------------------------
	.section	.text._Z5countPiS_,"ax",@progbits
	.align	128
        .global         _Z5countPiS_
        .type           _Z5countPiS_,@function
        .size           _Z5countPiS_,(.L_x_9 - _Z5countPiS_)
        .other          _Z5countPiS_,@"STO_CUDA_ENTRY STV_DEFAULT"
_Z5countPiS_:
.text._Z5countPiS_:
[----:B------:R-:W-:Y:S01]  /*0000*/  LDC R1, c[0x0][0x37c] ;  /* 0x0000df00ff017b82 */ /* 0x000fe20000000800 */
[----:B------:R-:W0:Y:S07]  /*0010*/  S2R R0, SR_TID.X ;  /* 0x0000000000007919 */ /* 0x000e2e0000002100 */
[----:B------:R-:W0:Y:S01]  /*0020*/  S2UR UR6, SR_CTAID.X ;  /* 0x00000000000679c3 */ /* 0x000e220000002500 */
[----:B------:R-:W1:Y:S07]  /*0030*/  LDCU.64 UR4, c[0x0][0x358] ;  /* 0x00006b00ff0477ac */ /* 0x000e6e0008000a00 */
[----:B------:R-:W0:Y:S08]  /*0040*/  LDC R5, c[0x0][0x360] ;  /* 0x0000d800ff057b82 */ /* 0x000e300000000800 */
[----:B------:R-:W2:Y:S01]  /*0050*/  LDC.64 R2, c[0x0][0x380] ;  /* 0x0000e000ff027b82 */ /* 0x000ea20000000a00 */
[----:B0-----:R-:W-:-:S04]  /*0060*/  IMAD R5, R5, UR6, R0 ;  /* 0x0000000605057c24 */ /* 0x001fc8000f8e0200 */
[----:B--2---:R-:W-:-:S03]  /*0070*/  IMAD.WIDE R2, R5, 0x4, R2 ;  /* 0x0000000405027825 */ /* 0x004fc600078e0202 */
[----:B------:R-:W0:Y:S03]  /*0080*/  LDC.64 R4, c[0x0][0x388] ;  /* 0x0000e200ff047b82 */ /* 0x000e260000000a00 */
[----:B-1----:R-:W0:Y:S01]  /*0090*/  LDG.E R3, desc[UR4][R2.64] ;  /* 0x0000000402037981 */ /* 0x002e22000c1e1900 */
[----:B------:R-:W-:Y:S02]  /*00a0*/  HFMA2 R7, -RZ, RZ, 0, 5.9604644775390625e-08 ;  /* 0x00000001ff077431 */ /* 0x000fe400000001ff */
[----:B0-----:R-:W-:-:S05]  /*00b0*/  IMAD.WIDE R4, R3, 0x4, R4 ;  /* 0x0000000403047825 */ /* 0x001fca00078e0204 */
[----:B------:R-:W-:Y:S01]  /*00c0*/  REDG.E.ADD.STRONG.GPU desc[UR4][R4.64+0x4], R7 ;  /* 0x000004070400798e */ /* 0x000fe2000c12e104 */
[----:B------:R-:W-:Y:S05]  /*00d0*/  EXIT ;  /* 0x000000000000794d */ /* 0x000fea0003800000 */
.L_x_6:
        /* <DEDUP_REMOVED lines=10> */
.L_x_9:


//--------------------- .nv.shared.reserved.0     --------------------------
	.section	.nv.shared.reserved.0,"aw",@nobits
	.weak		__nv_reservedSMEM_offset_0_alias
	.size		__nv_reservedSMEM_offset_0_alias, 0, 64
	.other		__nv_reservedSMEM_offset_0_alias,@"STO_CUDA_RESERVED_SHARED STV_DEFAULT"
__nv_reservedSMEM_offset_0_alias:
	.zero		0
	.zero		64


//--------------------- .nv.constant0._Z3putPiS_  --------------------------
	.section	.nv.constant0._Z3putPiS_,"a",@progbits
	.sectionflags	@""
	.align	4
.nv.constant0._Z3putPiS_:
	.zero		912


//--------------------- .nv.constant0._Z4scanPiS_i --------------------------
	.section	.nv.constant0._Z4scanPiS_i,"a",@progbits
	.sectionflags	@""
	.align	4
.nv.constant0._Z4scanPiS_i:
	.zero		916


//--------------------- .nv.constant0._Z5countPiS_ --------------------------
	.section	.nv.constant0._Z5countPiS_,"a",@progbits
	.sectionflags	@""
	.align	4
.nv.constant0._Z5countPiS_:
	.zero		912


//--------------------- SYMBOLS --------------------------

	.type		.nv.reservedSmem.offset0,@object
	.size		.nv.reservedSmem.offset0,0x4
